//
// Generated by NVIDIA NVVM Compiler
//
// Compiler Build ID: CL-36424714
// Cuda compilation tools, release 13.0, V13.0.88
// Based on NVVM 20.0.0
//

.version 9.0
.target sm_100
.address_size 64

	// .globl	_Z10vecReversePiS_S_

.visible .entry _Z10vecReversePiS_S_(
	.param .u64 .ptr .align 1 _Z10vecReversePiS_S__param_0,
	.param .u64 .ptr .align 1 _Z10vecReversePiS_S__param_1,
	.param .u64 .ptr .align 1 _Z10vecReversePiS_S__param_2
)
{
	.reg .pred 	%p<3>;
	.reg .b32 	%r<12>;
	.reg .b64 	%rd<15>;

	ld.param.u64 	%rd4, [_Z10vecReversePiS_S__param_0];
	ld.param.u64 	%rd5, [_Z10vecReversePiS_S__param_1];
	ld.param.u64 	%rd6, [_Z10vecReversePiS_S__param_2];
	cvta.to.global.u64 	%rd1, %rd6;
	cvta.to.global.u64 	%rd2, %rd5;
	cvta.to.global.u64 	%rd3, %rd4;
	mov.u32 	%r2, %ctaid.x;
	mov.u32 	%r3, %ntid.x;
	mov.u32 	%r4, %tid.x;
	mad.lo.s32 	%r1, %r2, %r3, %r4;
	setp.gt.s32 	%p1, %r1, 2249;
	@%p1 bra 	$L__BB0_4;
	and.b32  	%r5, %r1, 1;
	setp.eq.b32 	%p2, %r5, 1;
	@%p2 bra 	$L__BB0_3;
	mul.wide.s32 	%rd11, %r1, 4;
	add.s64 	%rd12, %rd3, %rd11;
	ld.global.u32 	%r9, [%rd12];
	add.s64 	%rd13, %rd2, %rd11;
	ld.global.u32 	%r10, [%rd13];
	add.s32 	%r11, %r10, %r9;
	add.s64 	%rd14, %rd1, %rd11;
	st.global.u32 	[%rd14], %r11;
	bra.uni 	$L__BB0_4;
$L__BB0_3:
	mul.wide.s32 	%rd7, %r1, 4;
	add.s64 	%rd8, %rd3, %rd7;
	ld.global.u32 	%r6, [%rd8];
	add.s64 	%rd9, %rd2, %rd7;
	ld.global.u32 	%r7, [%rd9];
	sub.s32 	%r8, %r6, %r7;
	add.s64 	%rd10, %rd1, %rd7;
	st.global.u32 	[%rd10], %r8;
$L__BB0_4:
	ret;

}


// ===== COMPILED SASS (sm_100) =====

	.target	sm_100

	.elftype	@"ET_EXEC"


//--------------------- .note.nv.tkinfo           --------------------------
	.section	.note.nv.tkinfo,"",@"SHT_NOTE"
	.sectionflags	@"SHF_NOTE_NV_TKINFO"
	.tkinfo
        /*0018*/ 	.word	0x00000002
        /*0030*/ 	.string	""
        /*0030*/ 	.string	"ptxas"
        /*0030*/ 	.string	"Cuda compilation tools, release 13.0, V13.0.88"
        /*0030*/ 	.string	"Build cuda_13.0.r13.0/compiler.36424714_0"
        /*0030*/ 	.string	"-arch sm_100 -m 64 "



//--------------------- .note.nv.cuinfo           --------------------------
	.section	.note.nv.cuinfo,"",@"SHT_NOTE"
	.sectionflags	@"SHF_NOTE_NV_CUINFO"
        /*0018*/ 	.short	0x0002
        /*001a*/ 	.short	0x0064
        /*001c*/ 	.short	0x0082
	.zero		2


//--------------------- .nv.info                  --------------------------
	.section	.nv.info,"",@"SHT_CUDA_INFO"
	.align	4


	//----- nvinfo : EIATTR_REGCOUNT
	.align		4
        /*0000*/ 	.byte	0x04, 0x2f
        /*0002*/ 	.short	(.L_1 - .L_0)
	.align		4
.L_0:
        /*0004*/ 	.word	index@(_Z10vecReversePiS_S_)
        /*0008*/ 	.word	0x0000000c


	//----- nvinfo : EIATTR_FRAME_SIZE
	.align		4
.L_1:
        /*000c*/ 	.byte	0x04, 0x11
        /*000e*/ 	.short	(.L_3 - .L_2)
	.align		4
.L_2:
        /*0010*/ 	.word	index@(_Z10vecReversePiS_S_)
        /*0014*/ 	.word	0x00000000


	//----- nvinfo : EIATTR_MIN_STACK_SIZE
	.align		4
.L_3:
        /*0018*/ 	.byte	0x04, 0x12
        /*001a*/ 	.short	(.L_5 - .L_4)
	.align		4
.L_4:
        /*001c*/ 	.word	index@(_Z10vecReversePiS_S_)
        /*0020*/ 	.word	0x00000000
.L_5:


//--------------------- .nv.compat                --------------------------
	.section	.nv.compat,"",@"SHT_CUDA_COMPAT_INFO"
	.align	4
        /*0000*/ 	.byte	0x02, 0x09, 0x00, 0x00, 0x02, 0x02, 0x01, 0x00, 0x02, 0x05, 0x05, 0x00, 0x03, 0x07, 0x01, 0x01
        /*0010*/ 	.byte	0x02, 0x03, 0x00, 0x00, 0x02, 0x06, 0x01, 0x00, 0x04, 0x0b, 0x08, 0x00, 0x09, 0x00, 0x00, 0x00
        /*0020*/ 	.byte	0x00, 0x00, 0x00, 0x00


//--------------------- .nv.info._Z10vecReversePiS_S_ --------------------------
	.section	.nv.info._Z10vecReversePiS_S_,"",@"SHT_CUDA_INFO"
	.sectionflags	@""
	.align	4


	//----- nvinfo : EIATTR_CUDA_API_VERSION
	.align		4
        /*0000*/ 	.byte	0x04, 0x37
        /*0002*/ 	.short	(.L_7 - .L_6)
.L_6:
        /*0004*/ 	.word	0x00000082


	//----- nvinfo : EIATTR_KPARAM_INFO
	.align		4
.L_7:
        /*0008*/ 	.byte	0x04, 0x17
        /*000a*/ 	.short	(.L_9 - .L_8)
.L_8:
        /*000c*/ 	.word	0x00000000
        /*0010*/ 	.short	0x0002
        /*0012*/ 	.short	0x0010
        /*0014*/ 	.byte	0x00, 0xf5, 0x21, 0x00


	//----- nvinfo : EIATTR_KPARAM_INFO
	.align		4
.L_9:
        /*0018*/ 	.byte	0x04, 0x17
        /*001a*/ 	.short	(.L_11 - .L_10)
.L_10:
        /*001c*/ 	.word	0x00000000
        /*0020*/ 	.short	0x0001
        /*0022*/ 	.short	0x0008
        /*0024*/ 	.byte	0x00, 0xf5, 0x21, 0x00


	//----- nvinfo : EIATTR_KPARAM_INFO
	.align		4
.L_11:
        /*0028*/ 	.byte	0x04, 0x17
        /*002a*/ 	.short	(.L_13 - .L_12)
.L_12:
        /*002c*/ 	.word	0x00000000
        /*0030*/ 	.short	0x0000
        /*0032*/ 	.short	0x0000
        /*0034*/ 	.byte	0x00, 0xf5, 0x21, 0x00


	//----- nvinfo : EIATTR_SPARSE_MMA_MASK
	.align		4
.L_13:
        /*0038*/ 	.byte	0x03, 0x50
        /*003a*/ 	.short	0x0000


	//----- nvinfo : EIATTR_MAXREG_COUNT
	.align		4
        /*003c*/ 	.byte	0x03, 0x1b
        /*003e*/ 	.short	0x00ff


	//----- nvinfo : EIATTR_MERCURY_ISA_VERSION
	.align		4
        /*0040*/ 	.byte	0x03, 0x5f
        /*0042*/ 	.short	0x0101


	//----- nvinfo : EIATTR_VRC_CTA_INIT_COUNT
	.align		4
        /*0044*/ 	.byte	0x02, 0x4a
	.zero		1
	.zero		1


	//----- nvinfo : EIATTR_EXIT_INSTR_OFFSETS
	.align		4
        /*0048*/ 	.byte	0x04, 0x1c
        /*004a*/ 	.short	(.L_15 - .L_14)


	//   ....[0]....
.L_14:
        /*004c*/ 	.word	0x00000060


	//   ....[1]....
        /*0050*/ 	.word	0x00000150


	//   ....[2]....
        /*0054*/ 	.word	0x00000200


	//----- nvinfo : EIATTR_CRS_STACK_SIZE
	.align		4
.L_15:
        /*0058*/ 	.byte	0x04, 0x1e
        /*005a*/ 	.short	(.L_17 - .L_16)
.L_16:
        /*005c*/ 	.word	0x00000000


	//----- nvinfo : EIATTR_CBANK_PARAM_SIZE
	.align		4
.L_17:
        /*0060*/ 	.byte	0x03, 0x19
        /*0062*/ 	.short	0x0018


	//----- nvinfo : EIATTR_PARAM_CBANK
	.align		4
        /*0064*/ 	.byte	0x04, 0x0a
        /*0066*/ 	.short	(.L_19 - .L_18)
	.align		4
.L_18:
        /*0068*/ 	.word	index@(.nv.constant0._Z10vecReversePiS_S_)
        /*006c*/ 	.short	0x0380
        /*006e*/ 	.short	0x0018


	//----- nvinfo : EIATTR_SW_WAR
	.align		4
.L_19:
        /*0070*/ 	.byte	0x04, 0x36
        /*0072*/ 	.short	(.L_21 - .L_20)
.L_20:
        /*0074*/ 	.word	0x00000008
.L_21:


//--------------------- .nv.callgraph             --------------------------
	.section	.nv.callgraph,"",@"SHT_CUDA_CALLGRAPH"
	.align	4
	.sectionentsize	8
	.align		4
        /*0000*/ 	.word	0x00000000
	.align		4
        /*0004*/ 	.word	0xffffffff
	.align		4
        /*0008*/ 	.word	0x00000000
	.align		4
        /*000c*/ 	.word	0xfffffffe
	.align		4
        /*0010*/ 	.word	0x00000000
	.align		4
        /*0014*/ 	.word	0xfffffffd
	.align		4
        /*0018*/ 	.word	0x00000000
	.align		4
        /*001c*/ 	.word	0xfffffffc


//--------------------- .text._Z10vecReversePiS_S_ --------------------------
	.section	.text._Z10vecReversePiS_S_,"ax",@progbits
	.align	128
        .global         _Z10vecReversePiS_S_
        .type           _Z10vecReversePiS_S_,@function
        .size           _Z10vecReversePiS_S_,(.L_x_2 - _Z10vecReversePiS_S_)
        .other          _Z10vecReversePiS_S_,@"STO_CUDA_ENTRY STV_DEFAULT"
_Z10vecReversePiS_S_:
.text._Z10vecReversePiS_S_:
[----:B------:R-:W-:Y:S01]  /*0000*/  LDC R1, c[0x0][0x37c] ;  /* 0x0000df00ff017b82 */ /* 0x000fe20000000800 */
[----:B------:R-:W0:Y:S07]  /*0010*/  S2R R0, SR_TID.X ;  /* 0x0000000000007919 */ /* 0x000e2e0000002100 */
[----:B------:R-:W0:Y:S08]  /*0020*/  S2UR UR4, SR_CTAID.X ;  /* 0x00000000000479c3 */ /* 0x000e300000002500 */
[----:B------:R-:W0:Y:S02]  /*0030*/  LDC R9, c[0x0][0x360] ;  /* 0x0000d800ff097b82 */ /* 0x000e240000000800 */
[----:B0-----:R-:W-:-:S05]  /*0040*/  IMAD R9, R9, UR4, R0 ;  /* 0x0000000409097c24 */ /* 0x001fca000f8e0200 */
[----:B------:R-:W-:-:S13]  /*0050*/  ISETP.GT.AND P0, PT, R9, 0x8c9, PT ;  /* 0x000008c90900780c */ /* 0x000fda0003f04270 */
[----:B------:R-:W-:Y:S05]  /*0060*/  @P0 EXIT ;  /* 0x000000000000094d */ /* 0x000fea0003800000 */
[----:B------:R-:W-:Y:S01]  /*0070*/  LOP3.LUT R0, R9, 0x1, RZ, 0xc0, !PT ;  /* 0x0000000109007812 */ /* 0x000fe200078ec0ff */
[----:B------:R-:W0:Y:S03]  /*0080*/  LDCU.64 UR4, c[0x0][0x358] ;  /* 0x00006b00ff0477ac */ /* 0x000e260008000a00 */
[----:B------:R-:W-:-:S13]  /*0090*/  ISETP.NE.U32.AND P0, PT, R0, 0x1, PT ;  /* 0x000000010000780c */ /* 0x000fda0003f05070 */
[----:B------:R-:W-:Y:S05]  /*00a0*/  @!P0 BRA `(.L_x_0) ;  /* 0x00000000002c8947 */ /* 0x000fea0003800000 */
[----:B------:R-:W1:Y:S08]  /*00b0*/  LDC.64 R2, c[0x0][0x380] ;  /* 0x0000e000ff027b82 */ /* 0x000e700000000a00 */
[----:B------:R-:W2:Y:S08]  /*00c0*/  LDC.64 R4, c[0x0][0x388] ;  /* 0x0000e200ff047b82 */ /* 0x000eb00000000a00 */
[----:B------:R-:W3:Y:S01]  /*00d0*/  LDC.64 R6, c[0x0][0x390] ;  /* 0x0000e400ff067b82 */ /* 0x000ee20000000a00 */
[----:B-1----:R-:W-:-:S06]  /*00e0*/  IMAD.WIDE R2, R9, 0x4, R2 ;  /* 0x0000000409027825 */ /* 0x002fcc00078e0202 */
[----:B0-----:R-:W4:Y:S01]  /*00f0*/  LDG.E R2, desc[UR4][R2.64] ;  /* 0x0000000402027981 */ /* 0x001f22000c1e1900 */
[----:B--2---:R-:W-:-:S06]  /*0100*/  IMAD.WIDE R4, R9, 0x4, R4 ;  /* 0x0000000409047825 */ /* 0x004fcc00078e0204 */
[----:B------:R-:W4:Y:S01]  /*0110*/  LDG.E R5, desc[UR4][R4.64] ;  /* 0x0000000404057981 */ /* 0x000f22000c1e1900 */
[----:B---3--:R-:W-:Y:S01]  /*0120*/  IMAD.WIDE R6, R9, 0x4, R6 ;  /* 0x0000000409067825 */ /* 0x008fe200078e0206 */
[----:B----4-:R-:W-:-:S05]  /*0130*/  IADD3 R9, PT, PT, R2, R5, RZ ;  /* 0x0000000502097210 */ /* 0x010fca0007ffe0ff */
[----:B------:R-:W-:Y:S01]  /*0140*/  STG.E desc[UR4][R6.64], R9 ;  /* 0x0000000906007986 */ /* 0x000fe2000c101904 */
[----:B------:R-:W-:Y:S05]  /*0150*/  EXIT ;  /* 0x000000000000794d */ /* 0x000fea0003800000 */
.L_x_0:
        /* <DEDUP_REMOVED lines=8> */
[----:B----4-:R-:W-:-:S05]  /*01e0*/  IADD3 R9, PT, PT, R2, -R5, RZ ;  /* 0x8000000502097210 */ /* 0x010fca0007ffe0ff */
[----:B------:R-:W-:Y:S01]  /*01f0*/  STG.E desc[UR4][R6.64], R9 ;  /* 0x0000000906007986 */ /* 0x000fe2000c101904 */
[----:B------:R-:W-:Y:S05]  /*0200*/  EXIT ;  /* 0x000000000000794d */ /* 0x000fea0003800000 */
.L_x_1:
[----:B------:R-:W-:-:S00]  /*0210*/  BRA `(.L_x_1) ;  /* 0xfffffffc00fc7947 */ /* 0x000fc0000383ffff */
[----:B------:R-:W-:-:S00]  /*0220*/  NOP ;  /* 0x0000000000007918 */ /* 0x000fc00000000000 */
        /* <DEDUP_REMOVED lines=13> */
.L_x_2:


//--------------------- .nv.shared.reserved.0     --------------------------
	.section	.nv.shared.reserved.0,"aw",@nobits
	.weak		__nv_reservedSMEM_offset_0_alias
	.size		__nv_reservedSMEM_offset_0_alias, 0, 64
	.other		__nv_reservedSMEM_offset_0_alias,@"STO_CUDA_RESERVED_SHARED STV_DEFAULT"
__nv_reservedSMEM_offset_0_alias:
	.zero		0
	.zero		64


//--------------------- .nv.constant0._Z10vecReversePiS_S_ --------------------------
	.section	.nv.constant0._Z10vecReversePiS_S_,"a",@progbits
	.sectionflags	@""
	.align	4
.nv.constant0._Z10vecReversePiS_S_:
	.zero		920


//--------------------- SYMBOLS --------------------------

	.type		.nv.reservedSmem.offset0,@object
	.size		.nv.reservedSmem.offset0,0x4
